//
// Generated by NVIDIA NVVM Compiler
//
// Compiler Build ID: CL-21373419
// Cuda compilation tools, release 8.0, V8.0.55
// Based on LLVM 3.4svn
//

.version 5.0
.target sm_20, debug
.address_size 64


.func  (.param .align 8 .b8 func_retval0[8]) _ZN74_INTERNAL_52_tmpxft_00000668_00000000_8_simpleCUFFTKernel_cpp1_ii_32a574fb12ComplexScaleE6float2f(
	.param .align 8 .b8 _ZN74_INTERNAL_52_tmpxft_00000668_00000000_8_simpleCUFFTKernel_cpp1_ii_32a574fb12ComplexScaleE6float2f_param_0[8],
	.param .b32 _ZN74_INTERNAL_52_tmpxft_00000668_00000000_8_simpleCUFFTKernel_cpp1_ii_32a574fb12ComplexScaleE6float2f_param_1
)
{
	.local .align 8 .b8 	__local_depot0[16];
	.reg .b64 	%SP;
	.reg .b64 	%SPL;
	.reg .f32 	%f<10>;
	.reg .b64 	%rd<2>;


	.loc 1 20 1
func_begin0:
	.loc	1 0 0

	.loc 1 20 1

	mov.u64 	%rd1, __local_depot0;
	cvta.local.u64 	%SP, %rd1;
	ld.param.f32 	%f2, [_ZN74_INTERNAL_52_tmpxft_00000668_00000000_8_simpleCUFFTKernel_cpp1_ii_32a574fb12ComplexScaleE6float2f_param_0+4];
	ld.param.f32 	%f3, [_ZN74_INTERNAL_52_tmpxft_00000668_00000000_8_simpleCUFFTKernel_cpp1_ii_32a574fb12ComplexScaleE6float2f_param_1];
	ld.param.f32 	%f1, [_ZN74_INTERNAL_52_tmpxft_00000668_00000000_8_simpleCUFFTKernel_cpp1_ii_32a574fb12ComplexScaleE6float2f_param_0];
	st.f32 	[%SP+4], %f2;
	st.f32 	[%SP+0], %f1;
tmp0:
func_exec_begin0:
	.loc	1 23 1
	ld.f32 	%f4, [%SP+0];
	mul.f32 	%f5, %f3, %f4;
	st.f32 	[%SP+8], %f5;
	.loc	1 24 1
	ld.f32 	%f6, [%SP+4];
	mul.f32 	%f7, %f3, %f6;
	st.f32 	[%SP+12], %f7;
	.loc	1 25 1
	ld.f32 	%f8, [%SP+12];
	ld.f32 	%f9, [%SP+8];
	st.param.f32	[func_retval0+0], %f9;
	st.param.f32	[func_retval0+4], %f8;
	ret;
tmp1:
func_end0:
}

.func  (.param .align 8 .b8 func_retval0[8]) _ZN74_INTERNAL_52_tmpxft_00000668_00000000_8_simpleCUFFTKernel_cpp1_ii_32a574fb10ComplexMulE6float2S0_(
	.param .align 8 .b8 _ZN74_INTERNAL_52_tmpxft_00000668_00000000_8_simpleCUFFTKernel_cpp1_ii_32a574fb10ComplexMulE6float2S0__param_0[8],
	.param .align 8 .b8 _ZN74_INTERNAL_52_tmpxft_00000668_00000000_8_simpleCUFFTKernel_cpp1_ii_32a574fb10ComplexMulE6float2S0__param_1[8]
)
{
	.local .align 8 .b8 	__local_depot1[24];
	.reg .b64 	%SP;
	.reg .b64 	%SPL;
	.reg .f32 	%f<21>;
	.reg .b64 	%rd<2>;


	.loc 1 29 1
func_begin1:
	.loc	1 0 0

	.loc 1 29 1

	mov.u64 	%rd1, __local_depot1;
	cvta.local.u64 	%SP, %rd1;
	ld.param.f32 	%f2, [_ZN74_INTERNAL_52_tmpxft_00000668_00000000_8_simpleCUFFTKernel_cpp1_ii_32a574fb10ComplexMulE6float2S0__param_0+4];
	ld.param.f32 	%f4, [_ZN74_INTERNAL_52_tmpxft_00000668_00000000_8_simpleCUFFTKernel_cpp1_ii_32a574fb10ComplexMulE6float2S0__param_1+4];
	ld.param.f32 	%f3, [_ZN74_INTERNAL_52_tmpxft_00000668_00000000_8_simpleCUFFTKernel_cpp1_ii_32a574fb10ComplexMulE6float2S0__param_1];
	ld.param.f32 	%f1, [_ZN74_INTERNAL_52_tmpxft_00000668_00000000_8_simpleCUFFTKernel_cpp1_ii_32a574fb10ComplexMulE6float2S0__param_0];
	st.f32 	[%SP+4], %f2;
	st.f32 	[%SP+0], %f1;
	st.f32 	[%SP+12], %f4;
	st.f32 	[%SP+8], %f3;
tmp2:
func_exec_begin1:
	.loc	1 32 1
	ld.f32 	%f5, [%SP+0];
	ld.f32 	%f6, [%SP+8];
	mul.f32 	%f7, %f5, %f6;
	ld.f32 	%f8, [%SP+4];
	ld.f32 	%f9, [%SP+12];
	mul.f32 	%f10, %f8, %f9;
	sub.f32 	%f11, %f7, %f10;
	st.f32 	[%SP+16], %f11;
	.loc	1 33 1
	ld.f32 	%f12, [%SP+0];
	ld.f32 	%f13, [%SP+12];
	mul.f32 	%f14, %f12, %f13;
	ld.f32 	%f15, [%SP+4];
	ld.f32 	%f16, [%SP+8];
	mul.f32 	%f17, %f15, %f16;
	add.f32 	%f18, %f14, %f17;
	st.f32 	[%SP+20], %f18;
	.loc	1 34 1
	ld.f32 	%f19, [%SP+20];
	ld.f32 	%f20, [%SP+16];
	st.param.f32	[func_retval0+0], %f20;
	st.param.f32	[func_retval0+4], %f19;
	ret;
tmp3:
func_end1:
}

	// .globl	ComplexPointwiseMulAndScale
.visible .entry ComplexPointwiseMulAndScale(
	.param .u64 ComplexPointwiseMulAndScale_param_0,
	.param .u64 ComplexPointwiseMulAndScale_param_1,
	.param .u32 ComplexPointwiseMulAndScale_param_2,
	.param .f32 ComplexPointwiseMulAndScale_param_3
)
{
	.reg .pred 	%p<3>;
	.reg .f32 	%f<10>;
	.reg .b32 	%r<14>;
	.reg .b64 	%rd<12>;


	.loc 1 39 1
func_begin2:
	.loc	1 0 0

	.loc 1 39 1

	ld.param.u64 	%rd1, [ComplexPointwiseMulAndScale_param_0];
	ld.param.u64 	%rd2, [ComplexPointwiseMulAndScale_param_1];
	ld.param.u32 	%r5, [ComplexPointwiseMulAndScale_param_2];
	ld.param.f32 	%f1, [ComplexPointwiseMulAndScale_param_3];
func_exec_begin2:
	.loc	1 41 1
tmp4:
	mov.u32 	%r6, %ntid.x;
	mov.u32 	%r7, %nctaid.x;
	mul.lo.s32 	%r1, %r6, %r7;
tmp5:
	.loc	1 42 1
	mov.u32 	%r8, %ctaid.x;
	mov.u32 	%r9, %ntid.x;
	mul.lo.s32 	%r10, %r8, %r9;
	mov.u32 	%r11, %tid.x;
	add.s32 	%r12, %r10, %r11;
tmp6:
	.loc	1 44 1
	mov.b32 	%r13, %r12;
tmp7:

BB2_1:
	.loc	1 44 1
	setp.lt.s32	%p1, %r13, %r5;
	not.pred 	%p2, %p1;
	@%p2 bra 	BB2_4;
	bra.uni 	BB2_2;

BB2_2:
	.loc	1 46 1
tmp8:
	cvt.s64.s32	%rd3, %r13;
	shl.b64 	%rd4, %rd3, 3;
	add.s64 	%rd5, %rd1, %rd4;
	cvt.s64.s32	%rd6, %r13;
	shl.b64 	%rd7, %rd6, 3;
	add.s64 	%rd8, %rd1, %rd7;
	ld.f32 	%f2, [%rd8+4];
	ld.f32 	%f3, [%rd8];
	cvt.s64.s32	%rd9, %r13;
	shl.b64 	%rd10, %rd9, 3;
	add.s64 	%rd11, %rd2, %rd10;
	ld.f32 	%f4, [%rd11+4];
	ld.f32 	%f5, [%rd11];
	.loc	1 46 115
	// Callseq Start 0
	{
	.reg .b32 temp_param_reg;
	// <end>}
	.param .align 8 .b8 param0[8];
	st.param.f32	[param0+0], %f3;
	st.param.f32	[param0+4], %f2;
	.param .align 8 .b8 param1[8];
	st.param.f32	[param1+0], %f5;
	st.param.f32	[param1+4], %f4;
	.param .align 8 .b8 retval0[8];
	call.uni (retval0), 
	_ZN74_INTERNAL_52_tmpxft_00000668_00000000_8_simpleCUFFTKernel_cpp1_ii_32a574fb10ComplexMulE6float2S0_, 
	(
	param0, 
	param1
	);
	ld.param.f32	%f6, [retval0+0];
	ld.param.f32	%f7, [retval0+4];
	
	//{
	}// Callseq End 0
	.loc	1 46 11
	// Callseq Start 1
	{
	.reg .b32 temp_param_reg;
	// <end>}
	.param .align 8 .b8 param0[8];
	st.param.f32	[param0+0], %f6;
	st.param.f32	[param0+4], %f7;
	.param .b32 param1;
	st.param.f32	[param1+0], %f1;
	.param .align 8 .b8 retval0[8];
	call.uni (retval0), 
	_ZN74_INTERNAL_52_tmpxft_00000668_00000000_8_simpleCUFFTKernel_cpp1_ii_32a574fb12ComplexScaleE6float2f, 
	(
	param0, 
	param1
	);
	ld.param.f32	%f8, [retval0+0];
	ld.param.f32	%f9, [retval0+4];
	
	//{
	}// Callseq End 1
	st.f32 	[%rd5+4], %f9;
	st.f32 	[%rd5], %f8;
tmp9:

	.loc	1 44 20
	add.s32 	%r13, %r13, %r1;
tmp10:
	bra.uni 	BB2_1;
tmp11:

BB2_4:
	.loc	1 48 2
	ret;
tmp12:
func_end2:
}

	.file	1 "C:/Users/topal_000/Desktop/managedCuda-master/Samples/ManagedCudaSamples/simpleCUFFTKernel/simpleCUFFTKernel.cu", 1518957636, 1127
	.file	2 "c:\\program files\\nvidia gpu computing toolkit\\cuda\\v8.0\\include\\vector_types.h", 1484167144, 13212

.section .debug_info {
 .b32 1449
 .b8 2
 .b8 0
 .b32 .debug_abbrev
 .b8 8
 .b8 1

 .b8 108
 .b8 103
 .b8 101
 .b8 110
 .b8 102
 .b8 101
 .b8 58
 .b8 32
 .b8 69
 .b8 68
 .b8 71
 .b8 32
 .b8 52
 .b8 46
 .b8 49
 .b8 48

 .b8 0
 .b8 4
 .b8 67
 .b8 58
 .b8 47
 .b8 85
 .b8 115
 .b8 101
 .b8 114
 .b8 115
 .b8 47
 .b8 116
 .b8 111
 .b8 112
 .b8 97
 .b8 108
 .b8 95
 .b8 48
 .b8 48
 .b8 48
 .b8 47
 .b8 68
 .b8 101
 .b8 115
 .b8 107
 .b8 116
 .b8 111
 .b8 112
 .b8 47
 .b8 109
 .b8 97
 .b8 110
 .b8 97
 .b8 103
 .b8 101
 .b8 100
 .b8 67
 .b8 117
 .b8 100
 .b8 97
 .b8 45
 .b8 109
 .b8 97
 .b8 115
 .b8 116
 .b8 101
 .b8 114
 .b8 47
 .b8 83
 .b8 97
 .b8 109
 .b8 112
 .b8 108
 .b8 101
 .b8 115
 .b8 47
 .b8 77
 .b8 97
 .b8 110
 .b8 97
 .b8 103
 .b8 101
 .b8 100
 .b8 67
 .b8 117
 .b8 100
 .b8 97
 .b8 83
 .b8 97
 .b8 109
 .b8 112
 .b8 108
 .b8 101
 .b8 115
 .b8 47
 .b8 115
 .b8 105
 .b8 109
 .b8 112
 .b8 108
 .b8 101
 .b8 67
 .b8 85
 .b8 70
 .b8 70
 .b8 84
 .b8 75
 .b8 101
 .b8 114
 .b8 110
 .b8 101
 .b8 108
 .b8 47
 .b8 115
 .b8 105
 .b8 109
 .b8 112
 .b8 108
 .b8 101
 .b8 67
 .b8 85
 .b8 70
 .b8 70
 .b8 84
 .b8 75
 .b8 101
 .b8 114
 .b8 110
 .b8 101
 .b8 108
 .b8 46
 .b8 99
 .b8 117

 .b8 0
 .b64 0
 .b32 .debug_line
 .b8 67
 .b8 58
 .b8 92
 .b8 85
 .b8 115
 .b8 101
 .b8 114
 .b8 115
 .b8 92
 .b8 116
 .b8 111
 .b8 112
 .b8 97
 .b8 108
 .b8 95
 .b8 48
 .b8 48
 .b8 48
 .b8 92
 .b8 68
 .b8 101
 .b8 115
 .b8 107
 .b8 116
 .b8 111
 .b8 112
 .b8 92
 .b8 109
 .b8 97
 .b8 110
 .b8 97
 .b8 103
 .b8 101
 .b8 100
 .b8 67
 .b8 117
 .b8 100
 .b8 97
 .b8 45
 .b8 109
 .b8 97
 .b8 115
 .b8 116
 .b8 101
 .b8 114
 .b8 92
 .b8 83
 .b8 97
 .b8 109
 .b8 112
 .b8 108
 .b8 101
 .b8 115
 .b8 92
 .b8 77
 .b8 97
 .b8 110
 .b8 97
 .b8 103
 .b8 101
 .b8 100
 .b8 67
 .b8 117
 .b8 100
 .b8 97
 .b8 83
 .b8 97
 .b8 109
 .b8 112
 .b8 108
 .b8 101
 .b8 115
 .b8 92
 .b8 115
 .b8 105
 .b8 109
 .b8 112
 .b8 108
 .b8 101
 .b8 67
 .b8 85
 .b8 70
 .b8 70
 .b8 84
 .b8 75
 .b8 101
 .b8 114
 .b8 110
 .b8 101
 .b8 108

 .b8 0
 .b8 2

 .b8 95
 .b8 90
 .b8 78
 .b8 55
 .b8 52
 .b8 95
 .b8 73
 .b8 78
 .b8 84
 .b8 69
 .b8 82
 .b8 78
 .b8 65
 .b8 76
 .b8 95
 .b8 53
 .b8 50
 .b8 95
 .b8 116
 .b8 109
 .b8 112
 .b8 120
 .b8 102
 .b8 116
 .b8 95
 .b8 48
 .b8 48
 .b8 48
 .b8 48
 .b8 48
 .b8 54
 .b8 54
 .b8 56
 .b8 95
 .b8 48
 .b8 48
 .b8 48
 .b8 48
 .b8 48
 .b8 48
 .b8 48
 .b8 48
 .b8 95
 .b8 56
 .b8 95
 .b8 115
 .b8 105
 .b8 109
 .b8 112
 .b8 108
 .b8 101
 .b8 67
 .b8 85
 .b8 70
 .b8 70
 .b8 84
 .b8 75
 .b8 101
 .b8 114
 .b8 110
 .b8 101
 .b8 108
 .b8 95
 .b8 99
 .b8 112
 .b8 112
 .b8 49
 .b8 95
 .b8 105
 .b8 105
 .b8 95
 .b8 51
 .b8 50
 .b8 97
 .b8 53
 .b8 55
 .b8 52
 .b8 102
 .b8 98
 .b8 49
 .b8 50
 .b8 67
 .b8 111
 .b8 109
 .b8 112
 .b8 108
 .b8 101
 .b8 120
 .b8 83
 .b8 99
 .b8 97
 .b8 108
 .b8 101
 .b8 69
 .b8 54
 .b8 102
 .b8 108
 .b8 111
 .b8 97
 .b8 116
 .b8 50
 .b8 102

 .b8 0
 .b8 95
 .b8 90
 .b8 78
 .b8 55
 .b8 52
 .b8 95
 .b8 73
 .b8 78
 .b8 84
 .b8 69
 .b8 82
 .b8 78
 .b8 65
 .b8 76
 .b8 95
 .b8 53
 .b8 50
 .b8 95
 .b8 116
 .b8 109
 .b8 112
 .b8 120
 .b8 102
 .b8 116
 .b8 95
 .b8 48
 .b8 48
 .b8 48
 .b8 48
 .b8 48
 .b8 54
 .b8 54
 .b8 56
 .b8 95
 .b8 48
 .b8 48
 .b8 48
 .b8 48
 .b8 48
 .b8 48
 .b8 48
 .b8 48
 .b8 95
 .b8 56
 .b8 95
 .b8 115
 .b8 105
 .b8 109
 .b8 112
 .b8 108
 .b8 101
 .b8 67
 .b8 85
 .b8 70
 .b8 70
 .b8 84
 .b8 75
 .b8 101
 .b8 114
 .b8 110
 .b8 101
 .b8 108
 .b8 95
 .b8 99
 .b8 112
 .b8 112
 .b8 49
 .b8 95
 .b8 105
 .b8 105
 .b8 95
 .b8 51
 .b8 50
 .b8 97
 .b8 53
 .b8 55
 .b8 52
 .b8 102
 .b8 98
 .b8 49
 .b8 50
 .b8 67
 .b8 111
 .b8 109
 .b8 112
 .b8 108
 .b8 101
 .b8 120
 .b8 83
 .b8 99
 .b8 97
 .b8 108
 .b8 101
 .b8 69
 .b8 54
 .b8 102
 .b8 108
 .b8 111
 .b8 97
 .b8 116
 .b8 50
 .b8 102

 .b8 0
 .b32 1
 .b32 20
 .b32 615
 .b64 func_begin0
 .b64 func_end0
 .b8 1
 .b8 156
 .b8 3

 .b8 97

 .b8 0
 .b32 1
 .b32 20
 .b32 615
 .b8 11
 .b8 3
 .b64 __local_depot0
 .b8 35
 .b8 0

 .b8 6
 .b8 3

 .b8 115

 .b8 0
 .b32 1
 .b32 20
 .b32 683
 .b8 5
 .b8 144
 .b8 179
 .b8 204
 .b8 149
 .b8 1
 .b8 2
 .b8 4

 .b64 tmp0
 .b64 tmp1
 .b8 4

 .b64 tmp0
 .b64 tmp1
 .b8 4

 .b64 tmp0
 .b64 tmp1
 .b8 5

 .b8 99

 .b8 0
 .b32 1
 .b32 22
 .b32 615
 .b8 11
 .b8 3
 .b64 __local_depot0
 .b8 35
 .b8 8

 .b8 6
 .b8 0
 .b8 0
 .b8 0
 .b8 0
 .b8 6

 .b32 628
 .b8 67
 .b8 111
 .b8 109
 .b8 112
 .b8 108
 .b8 101
 .b8 120

 .b8 0
 .b8 7

 .b8 102
 .b8 108
 .b8 111
 .b8 97
 .b8 116
 .b8 50

 .b8 0
 .b32 8
 .b32 2
 .b32 274
 .b8 8

 .b8 120

 .b8 0
 .b32 683
 .b32 2
 .b32 274
 .b8 0

 .b8 1
 .b8 8

 .b8 121

 .b8 0
 .b32 683
 .b32 2
 .b32 274
 .b8 4

 .b8 1
 .b8 0
 .b8 9

 .b8 102
 .b8 108
 .b8 111
 .b8 97
 .b8 116

 .b8 0
 .b8 4
 .b32 4
 .b8 2

 .b8 95
 .b8 90
 .b8 78
 .b8 55
 .b8 52
 .b8 95
 .b8 73
 .b8 78
 .b8 84
 .b8 69
 .b8 82
 .b8 78
 .b8 65
 .b8 76
 .b8 95
 .b8 53
 .b8 50
 .b8 95
 .b8 116
 .b8 109
 .b8 112
 .b8 120
 .b8 102
 .b8 116
 .b8 95
 .b8 48
 .b8 48
 .b8 48
 .b8 48
 .b8 48
 .b8 54
 .b8 54
 .b8 56
 .b8 95
 .b8 48
 .b8 48
 .b8 48
 .b8 48
 .b8 48
 .b8 48
 .b8 48
 .b8 48
 .b8 95
 .b8 56
 .b8 95
 .b8 115
 .b8 105
 .b8 109
 .b8 112
 .b8 108
 .b8 101
 .b8 67
 .b8 85
 .b8 70
 .b8 70
 .b8 84
 .b8 75
 .b8 101
 .b8 114
 .b8 110
 .b8 101
 .b8 108
 .b8 95
 .b8 99
 .b8 112
 .b8 112
 .b8 49
 .b8 95
 .b8 105
 .b8 105
 .b8 95
 .b8 51
 .b8 50
 .b8 97
 .b8 53
 .b8 55
 .b8 52
 .b8 102
 .b8 98
 .b8 49
 .b8 48
 .b8 67
 .b8 111
 .b8 109
 .b8 112
 .b8 108
 .b8 101
 .b8 120
 .b8 77
 .b8 117
 .b8 108
 .b8 69
 .b8 54
 .b8 102
 .b8 108
 .b8 111
 .b8 97
 .b8 116
 .b8 50
 .b8 83
 .b8 48
 .b8 95

 .b8 0
 .b8 95
 .b8 90
 .b8 78
 .b8 55
 .b8 52
 .b8 95
 .b8 73
 .b8 78
 .b8 84
 .b8 69
 .b8 82
 .b8 78
 .b8 65
 .b8 76
 .b8 95
 .b8 53
 .b8 50
 .b8 95
 .b8 116
 .b8 109
 .b8 112
 .b8 120
 .b8 102
 .b8 116
 .b8 95
 .b8 48
 .b8 48
 .b8 48
 .b8 48
 .b8 48
 .b8 54
 .b8 54
 .b8 56
 .b8 95
 .b8 48
 .b8 48
 .b8 48
 .b8 48
 .b8 48
 .b8 48
 .b8 48
 .b8 48
 .b8 95
 .b8 56
 .b8 95
 .b8 115
 .b8 105
 .b8 109
 .b8 112
 .b8 108
 .b8 101
 .b8 67
 .b8 85
 .b8 70
 .b8 70
 .b8 84
 .b8 75
 .b8 101
 .b8 114
 .b8 110
 .b8 101
 .b8 108
 .b8 95
 .b8 99
 .b8 112
 .b8 112
 .b8 49
 .b8 95
 .b8 105
 .b8 105
 .b8 95
 .b8 51
 .b8 50
 .b8 97
 .b8 53
 .b8 55
 .b8 52
 .b8 102
 .b8 98
 .b8 49
 .b8 48
 .b8 67
 .b8 111
 .b8 109
 .b8 112
 .b8 108
 .b8 101
 .b8 120
 .b8 77
 .b8 117
 .b8 108
 .b8 69
 .b8 54
 .b8 102
 .b8 108
 .b8 111
 .b8 97
 .b8 116
 .b8 50
 .b8 83
 .b8 48
 .b8 95

 .b8 0
 .b32 1
 .b32 29
 .b32 615
 .b64 func_begin1
 .b64 func_end1
 .b8 1
 .b8 156
 .b8 3

 .b8 97

 .b8 0
 .b32 1
 .b32 29
 .b32 615
 .b8 11
 .b8 3
 .b64 __local_depot1
 .b8 35
 .b8 0

 .b8 6
 .b8 3

 .b8 98

 .b8 0
 .b32 1
 .b32 29
 .b32 615
 .b8 11
 .b8 3
 .b64 __local_depot1
 .b8 35
 .b8 8

 .b8 6
 .b8 4

 .b64 tmp2
 .b64 tmp3
 .b8 4

 .b64 tmp2
 .b64 tmp3
 .b8 4

 .b64 tmp2
 .b64 tmp3
 .b8 5

 .b8 99

 .b8 0
 .b32 1
 .b32 31
 .b32 615
 .b8 11
 .b8 3
 .b64 __local_depot1
 .b8 35
 .b8 16

 .b8 6
 .b8 0
 .b8 0
 .b8 0
 .b8 0
 .b8 10

 .b8 67
 .b8 111
 .b8 109
 .b8 112
 .b8 108
 .b8 101
 .b8 120
 .b8 80
 .b8 111
 .b8 105
 .b8 110
 .b8 116
 .b8 119
 .b8 105
 .b8 115
 .b8 101
 .b8 77
 .b8 117
 .b8 108
 .b8 65
 .b8 110
 .b8 100
 .b8 83
 .b8 99
 .b8 97
 .b8 108
 .b8 101

 .b8 0
 .b8 67
 .b8 111
 .b8 109
 .b8 112
 .b8 108
 .b8 101
 .b8 120
 .b8 80
 .b8 111
 .b8 105
 .b8 110
 .b8 116
 .b8 119
 .b8 105
 .b8 115
 .b8 101
 .b8 77
 .b8 117
 .b8 108
 .b8 65
 .b8 110
 .b8 100
 .b8 83
 .b8 99
 .b8 97
 .b8 108
 .b8 101

 .b8 0
 .b32 1
 .b32 39
 .b32 1419
 .b8 1
 .b64 func_begin2
 .b64 func_end2
 .b8 1
 .b8 156
 .b8 3

 .b8 97

 .b8 0
 .b32 1
 .b32 39
 .b32 1425
 .b8 9
 .b8 3
 .b64 ComplexPointwiseMulAndScale_param_0
 .b8 7
 .b8 3

 .b8 98

 .b8 0
 .b32 1
 .b32 39
 .b32 1431
 .b8 9
 .b8 3
 .b64 ComplexPointwiseMulAndScale_param_1
 .b8 7
 .b8 3

 .b8 115
 .b8 105
 .b8 122
 .b8 101

 .b8 0
 .b32 1
 .b32 39
 .b32 1442
 .b8 9
 .b8 3
 .b64 ComplexPointwiseMulAndScale_param_2
 .b8 7
 .b8 3

 .b8 115
 .b8 99
 .b8 97
 .b8 108
 .b8 101

 .b8 0
 .b32 1
 .b32 39
 .b32 683
 .b8 5
 .b8 144
 .b8 177
 .b8 204
 .b8 149
 .b8 1
 .b8 2
 .b8 4

 .b64 tmp4
 .b64 tmp12
 .b8 4

 .b64 tmp4
 .b64 tmp11
 .b8 4

 .b64 tmp4
 .b64 tmp11
 .b8 5

 .b8 110
 .b8 117
 .b8 109
 .b8 84
 .b8 104
 .b8 114
 .b8 101
 .b8 97
 .b8 100
 .b8 115

 .b8 0
 .b32 1
 .b32 41
 .b32 1442
 .b8 5
 .b8 144
 .b8 177
 .b8 228
 .b8 149
 .b8 1
 .b8 2
 .b8 5

 .b8 116
 .b8 104
 .b8 114
 .b8 101
 .b8 97
 .b8 100
 .b8 73
 .b8 68

 .b8 0
 .b32 1
 .b32 42
 .b32 1442
 .b8 6
 .b8 144
 .b8 178
 .b8 226
 .b8 200
 .b8 171
 .b8 2
 .b8 2
 .b8 4

 .b64 tmp6
 .b64 tmp11
 .b8 11

 .b8 105

 .b8 0
 .b32 1
 .b32 44
 .b32 1442
 .b32 .debug_loc
 .b8 0
 .b8 0
 .b8 0
 .b8 0
 .b8 0
 .b8 12

 .b8 118
 .b8 111
 .b8 105
 .b8 100

 .b8 0
 .b8 13

 .b32 615
 .b8 12
 .b8 13

 .b32 1437
 .b8 12
 .b8 14

 .b32 615
 .b8 9

 .b8 105
 .b8 110
 .b8 116

 .b8 0
 .b8 5
 .b32 4
 .b8 0
}
.section .debug_abbrev {
 .b8 1

 .b8 17

 .b8 1

 .b8 37

 .b8 8

 .b8 19

 .b8 11

 .b8 3

 .b8 8

 .b8 17

 .b8 1

 .b8 16

 .b8 6

 .b8 27

 .b8 8

 .b8 0

 .b8 0

 .b8 2

 .b8 46

 .b8 1

 .b8 135
 .b8 64

 .b8 8

 .b8 3

 .b8 8

 .b8 58

 .b8 6

 .b8 59

 .b8 6

 .b8 73

 .b8 19

 .b8 17

 .b8 1

 .b8 18

 .b8 1

 .b8 64

 .b8 10

 .b8 0

 .b8 0

 .b8 3

 .b8 5

 .b8 0

 .b8 3

 .b8 8

 .b8 58

 .b8 6

 .b8 59

 .b8 6

 .b8 73

 .b8 19

 .b8 2

 .b8 10

 .b8 51

 .b8 11

 .b8 0

 .b8 0

 .b8 4

 .b8 11

 .b8 1

 .b8 17

 .b8 1

 .b8 18

 .b8 1

 .b8 0

 .b8 0

 .b8 5

 .b8 52

 .b8 0

 .b8 3

 .b8 8

 .b8 58

 .b8 6

 .b8 59

 .b8 6

 .b8 73

 .b8 19

 .b8 2

 .b8 10

 .b8 51

 .b8 11

 .b8 0

 .b8 0

 .b8 6

 .b8 22

 .b8 0

 .b8 73

 .b8 19

 .b8 3

 .b8 8

 .b8 0

 .b8 0

 .b8 7

 .b8 19

 .b8 1

 .b8 3

 .b8 8

 .b8 11

 .b8 6

 .b8 58

 .b8 6

 .b8 59

 .b8 6

 .b8 0

 .b8 0

 .b8 8

 .b8 13

 .b8 0

 .b8 3

 .b8 8

 .b8 73

 .b8 19

 .b8 58

 .b8 6

 .b8 59

 .b8 6

 .b8 56

 .b8 15

 .b8 50

 .b8 11

 .b8 0

 .b8 0

 .b8 9

 .b8 36

 .b8 0

 .b8 3

 .b8 8

 .b8 62

 .b8 11

 .b8 11

 .b8 6

 .b8 0

 .b8 0

 .b8 10

 .b8 46

 .b8 1

 .b8 135
 .b8 64

 .b8 8

 .b8 3

 .b8 8

 .b8 58

 .b8 6

 .b8 59

 .b8 6

 .b8 73

 .b8 19

 .b8 63

 .b8 12

 .b8 17

 .b8 1

 .b8 18

 .b8 1

 .b8 64

 .b8 10

 .b8 0

 .b8 0

 .b8 11

 .b8 52

 .b8 0

 .b8 3

 .b8 8

 .b8 58

 .b8 6

 .b8 59

 .b8 6

 .b8 73

 .b8 19

 .b8 2

 .b8 6

 .b8 0

 .b8 0

 .b8 12

 .b8 59

 .b8 0

 .b8 3

 .b8 8

 .b8 0

 .b8 0

 .b8 13

 .b8 15

 .b8 0

 .b8 73

 .b8 19

 .b8 51

 .b8 11

 .b8 0

 .b8 0

 .b8 14

 .b8 38

 .b8 0

 .b8 73

 .b8 19

 .b8 0

 .b8 0

 .b8 0

}
.section .debug_loc {
 .b64 tmp7
 .b64 tmp7
 .b8 6
 .b8 0
 .b8 144
 .b8 179
 .b8 226
 .b8 200
 .b8 171
 .b8 2
 .b64 tmp7
 .b64 tmp10
 .b8 6
 .b8 0
 .b8 144
 .b8 179
 .b8 226
 .b8 200
 .b8 171
 .b8 2
 .b64 tmp10
 .b64 func_end2
 .b8 6
 .b8 0
 .b8 144
 .b8 179
 .b8 226
 .b8 200
 .b8 171
 .b8 2
 .b64 0
 .b64 0
}
.section .debug_ranges {
}
.section .debug_pubnames {
 .b32 260
 .b8 2
 .b8 0
 .b32 .debug_info
 .b32 1449
 .b32 1071
 .b8 67
 .b8 111
 .b8 109
 .b8 112
 .b8 108
 .b8 101
 .b8 120
 .b8 80
 .b8 111
 .b8 105
 .b8 110
 .b8 116
 .b8 119
 .b8 105
 .b8 115
 .b8 101
 .b8 77
 .b8 117
 .b8 108
 .b8 65
 .b8 110
 .b8 100
 .b8 83
 .b8 99
 .b8 97
 .b8 108
 .b8 101
 .b8 0

 .b32 245
 .b8 95
 .b8 90
 .b8 78
 .b8 55
 .b8 52
 .b8 95
 .b8 73
 .b8 78
 .b8 84
 .b8 69
 .b8 82
 .b8 78
 .b8 65
 .b8 76
 .b8 95
 .b8 53
 .b8 50
 .b8 95
 .b8 116
 .b8 109
 .b8 112
 .b8 120
 .b8 102
 .b8 116
 .b8 95
 .b8 48
 .b8 48
 .b8 48
 .b8 48
 .b8 48
 .b8 54
 .b8 54
 .b8 56
 .b8 95
 .b8 48
 .b8 48
 .b8 48
 .b8 48
 .b8 48
 .b8 48
 .b8 48
 .b8 48
 .b8 95
 .b8 56
 .b8 95
 .b8 115
 .b8 105
 .b8 109
 .b8 112
 .b8 108
 .b8 101
 .b8 67
 .b8 85
 .b8 70
 .b8 70
 .b8 84
 .b8 75
 .b8 101
 .b8 114
 .b8 110
 .b8 101
 .b8 108
 .b8 95
 .b8 99
 .b8 112
 .b8 112
 .b8 49
 .b8 95
 .b8 105
 .b8 105
 .b8 95
 .b8 51
 .b8 50
 .b8 97
 .b8 53
 .b8 55
 .b8 52
 .b8 102
 .b8 98
 .b8 49
 .b8 50
 .b8 67
 .b8 111
 .b8 109
 .b8 112
 .b8 108
 .b8 101
 .b8 120
 .b8 83
 .b8 99
 .b8 97
 .b8 108
 .b8 101
 .b8 69
 .b8 54
 .b8 102
 .b8 108
 .b8 111
 .b8 97
 .b8 116
 .b8 50
 .b8 102
 .b8 0

 .b32 695
 .b8 95
 .b8 90
 .b8 78
 .b8 55
 .b8 52
 .b8 95
 .b8 73
 .b8 78
 .b8 84
 .b8 69
 .b8 82
 .b8 78
 .b8 65
 .b8 76
 .b8 95
 .b8 53
 .b8 50
 .b8 95
 .b8 116
 .b8 109
 .b8 112
 .b8 120
 .b8 102
 .b8 116
 .b8 95
 .b8 48
 .b8 48
 .b8 48
 .b8 48
 .b8 48
 .b8 54
 .b8 54
 .b8 56
 .b8 95
 .b8 48
 .b8 48
 .b8 48
 .b8 48
 .b8 48
 .b8 48
 .b8 48
 .b8 48
 .b8 95
 .b8 56
 .b8 95
 .b8 115
 .b8 105
 .b8 109
 .b8 112
 .b8 108
 .b8 101
 .b8 67
 .b8 85
 .b8 70
 .b8 70
 .b8 84
 .b8 75
 .b8 101
 .b8 114
 .b8 110
 .b8 101
 .b8 108
 .b8 95
 .b8 99
 .b8 112
 .b8 112
 .b8 49
 .b8 95
 .b8 105
 .b8 105
 .b8 95
 .b8 51
 .b8 50
 .b8 97
 .b8 53
 .b8 55
 .b8 52
 .b8 102
 .b8 98
 .b8 49
 .b8 48
 .b8 67
 .b8 111
 .b8 109
 .b8 112
 .b8 108
 .b8 101
 .b8 120
 .b8 77
 .b8 117
 .b8 108
 .b8 69
 .b8 54
 .b8 102
 .b8 108
 .b8 111
 .b8 97
 .b8 116
 .b8 50
 .b8 83
 .b8 48
 .b8 95
 .b8 0

 .b32 0
}


// ===== COMPILED SASS (sm_100) =====

	.target	sm_100

	.elftype	@"ET_EXEC"


//--------------------- .note.nv.tkinfo           --------------------------
	.section	.note.nv.tkinfo,"",@"SHT_NOTE"
	.sectionflags	@"SHF_NOTE_NV_TKINFO"
	.tkinfo
        /*0018*/ 	.word	0x00000002
        /*0030*/ 	.string	""
        /*0030*/ 	.string	"ptxas"
        /*0030*/ 	.string	"Cuda compilation tools, release 13.0, V13.0.88"
        /*0030*/ 	.string	"Build cuda_13.0.r13.0/compiler.36424714_0"
        /*0030*/ 	.string	"-arch sm_100 "



//--------------------- .note.nv.cuinfo           --------------------------
	.section	.note.nv.cuinfo,"",@"SHT_NOTE"
	.sectionflags	@"SHF_NOTE_NV_CUINFO"
        /*0018*/ 	.short	0x0002
        /*001a*/ 	.short	0x0014
        /*001c*/ 	.short	0x0082
	.zero		2


//--------------------- .nv.info                  --------------------------
	.section	.nv.info,"",@"SHT_CUDA_INFO"
	.align	4


	//----- nvinfo : EIATTR_REGCOUNT
	.align		4
        /*0000*/ 	.byte	0x04, 0x2f
        /*0002*/ 	.short	(.L_1 - .L_0)
	.align		4
.L_0:
        /*0004*/ 	.word	index@(_ZN74_INTERNAL_52_tmpxft_00000668_00000000_8_simpleCUFFTKernel_cpp1_ii_32a574fb10ComplexMulE6float2S0_)
        /*0008*/ 	.word	0x00000018


	//----- nvinfo : EIATTR_FRAME_SIZE
	.align		4
.L_1:
        /*000c*/ 	.byte	0x04, 0x11
        /*000e*/ 	.short	(.L_3 - .L_2)
	.align		4
.L_2:
        /*0010*/ 	.word	index@(_ZN74_INTERNAL_52_tmpxft_00000668_00000000_8_simpleCUFFTKernel_cpp1_ii_32a574fb10ComplexMulE6float2S0_)
        /*0014*/ 	.word	0x00000018


	//----- nvinfo : EIATTR_GEN_ERRBAR_AT_EXIT
	.align		4
.L_3:
        /*0018*/ 	.byte	0x01, 0x53
	.zero		2


	//----- nvinfo : EIATTR_REGCOUNT
	.align		4
        /*001c*/ 	.byte	0x04, 0x2f
        /*001e*/ 	.short	(.L_5 - .L_4)
	.align		4
.L_4:
        /*0020*/ 	.word	index@(_ZN74_INTERNAL_52_tmpxft_00000668_00000000_8_simpleCUFFTKernel_cpp1_ii_32a574fb12ComplexScaleE6float2f)
        /*0024*/ 	.word	0x00000018


	//----- nvinfo : EIATTR_FRAME_SIZE
	.align		4
.L_5:
        /*0028*/ 	.byte	0x04, 0x11
        /*002a*/ 	.short	(.L_7 - .L_6)
	.align		4
.L_6:
        /*002c*/ 	.word	index@(_ZN74_INTERNAL_52_tmpxft_00000668_00000000_8_simpleCUFFTKernel_cpp1_ii_32a574fb12ComplexScaleE6float2f)
        /*0030*/ 	.word	0x00000010


	//----- nvinfo : EIATTR_GEN_ERRBAR_AT_EXIT
	.align		4
.L_7:
        /*0034*/ 	.byte	0x01, 0x53
	.zero		2


	//----- nvinfo : EIATTR_REGCOUNT
	.align		4
        /*0038*/ 	.byte	0x04, 0x2f
        /*003a*/ 	.short	(.L_9 - .L_8)
	.align		4
.L_8:
        /*003c*/ 	.word	index@(ComplexPointwiseMulAndScale)
        /*0040*/ 	.word	0x00000020


	//----- nvinfo : EIATTR_FRAME_SIZE
	.align		4
.L_9:
        /*0044*/ 	.byte	0x04, 0x11
        /*0046*/ 	.short	(.L_11 - .L_10)
	.align		4
.L_10:
        /*0048*/ 	.word	index@(ComplexPointwiseMulAndScale)
        /*004c*/ 	.word	0x00000000


	//----- nvinfo : EIATTR_GEN_ERRBAR_AT_EXIT
	.align		4
.L_11:
        /*0050*/ 	.byte	0x01, 0x53
	.zero		2


	//----- nvinfo : EIATTR_MIN_STACK_SIZE
	.align		4
        /*0054*/ 	.byte	0x04, 0x12
        /*0056*/ 	.short	(.L_13 - .L_12)
	.align		4
.L_12:
        /*0058*/ 	.word	index@(ComplexPointwiseMulAndScale)
        /*005c*/ 	.word	0x00000018
.L_13:


//--------------------- .nv.compat                --------------------------
	.section	.nv.compat,"",@"SHT_CUDA_COMPAT_INFO"
	.align	4
        /*0000*/ 	.byte	0x02, 0x09, 0x00, 0x00, 0x02, 0x02, 0x01, 0x00, 0x02, 0x05, 0x05, 0x00, 0x03, 0x07, 0x01, 0x01
        /*0010*/ 	.byte	0x02, 0x03, 0x00, 0x00, 0x02, 0x06, 0x01, 0x00, 0x04, 0x0b, 0x08, 0x00, 0x09, 0x00, 0x00, 0x00
        /*0020*/ 	.byte	0x00, 0x00, 0x00, 0x00


//--------------------- .nv.info.ComplexPointwiseMulAndScale --------------------------
	.section	.nv.info.ComplexPointwiseMulAndScale,"",@"SHT_CUDA_INFO"
	.sectionflags	@""
	.align	4


	//----- nvinfo : EIATTR_CUDA_API_VERSION
	.align		4
        /*0000*/ 	.byte	0x04, 0x37
        /*0002*/ 	.short	(.L_15 - .L_14)
.L_14:
        /*0004*/ 	.word	0x00000082


	//----- nvinfo : EIATTR_KPARAM_INFO
	.align		4
.L_15:
        /*0008*/ 	.byte	0x04, 0x17
        /*000a*/ 	.short	(.L_17 - .L_16)
.L_16:
        /*000c*/ 	.word	0x00000000
        /*0010*/ 	.short	0x0003
        /*0012*/ 	.short	0x0014
        /*0014*/ 	.byte	0x00, 0xf0, 0x11, 0x00


	//----- nvinfo : EIATTR_KPARAM_INFO
	.align		4
.L_17:
        /*0018*/ 	.byte	0x04, 0x17
        /*001a*/ 	.short	(.L_19 - .L_18)
.L_18:
        /*001c*/ 	.word	0x00000000
        /*0020*/ 	.short	0x0002
        /*0022*/ 	.short	0x0010
        /*0024*/ 	.byte	0x00, 0xf0, 0x11, 0x00


	//----- nvinfo : EIATTR_KPARAM_INFO
	.align		4
.L_19:
        /*0028*/ 	.byte	0x04, 0x17
        /*002a*/ 	.short	(.L_21 - .L_20)
.L_20:
        /*002c*/ 	.word	0x00000000
        /*0030*/ 	.short	0x0001
        /*0032*/ 	.short	0x0008
        /*0034*/ 	.byte	0x00, 0xf0, 0x21, 0x00


	//----- nvinfo : EIATTR_KPARAM_INFO
	.align		4
.L_21:
        /*0038*/ 	.byte	0x04, 0x17
        /*003a*/ 	.short	(.L_23 - .L_22)
.L_22:
        /*003c*/ 	.word	0x00000000
        /*0040*/ 	.short	0x0000
        /*0042*/ 	.short	0x0000
        /*0044*/ 	.byte	0x00, 0xf0, 0x21, 0x00


	//----- nvinfo : EIATTR_SPARSE_MMA_MASK
	.align		4
.L_23:
        /*0048*/ 	.byte	0x03, 0x50
        /*004a*/ 	.short	0x0000


	//----- nvinfo : EIATTR_MAXREG_COUNT
	.align		4
        /*004c*/ 	.byte	0x03, 0x1b
        /*004e*/ 	.short	0x00ff


	//----- nvinfo : EIATTR_MERCURY_ISA_VERSION
	.align		4
        /*0050*/ 	.byte	0x03, 0x5f
        /*0052*/ 	.short	0x0101


	//----- nvinfo : EIATTR_VRC_CTA_INIT_COUNT
	.align		4
        /*0054*/ 	.byte	0x02, 0x4a
	.zero		1
	.zero		1


	//----- nvinfo : EIATTR_EXIT_INSTR_OFFSETS
	.align		4
        /*0058*/ 	.byte	0x04, 0x1c
        /*005a*/ 	.short	(.L_25 - .L_24)


	//   ....[0]....
.L_24:
        /*005c*/ 	.word	0x00000880


	//   ....[1]....
        /*0060*/ 	.word	0x000008c0


	//----- nvinfo : EIATTR_CRS_STACK_SIZE
	.align		4
.L_25:
        /*0064*/ 	.byte	0x04, 0x1e
        /*0066*/ 	.short	(.L_27 - .L_26)
.L_26:
        /*0068*/ 	.word	0x00000000


	//----- nvinfo : EIATTR_CBANK_PARAM_SIZE
	.align		4
.L_27:
        /*006c*/ 	.byte	0x03, 0x19
        /*006e*/ 	.short	0x0018


	//----- nvinfo : EIATTR_PARAM_CBANK
	.align		4
        /*0070*/ 	.byte	0x04, 0x0a
        /*0072*/ 	.short	(.L_29 - .L_28)
	.align		4
.L_28:
        /*0074*/ 	.word	index@(.nv.constant0.ComplexPointwiseMulAndScale)
        /*0078*/ 	.short	0x0380
        /*007a*/ 	.short	0x0018


	//----- nvinfo : EIATTR_SW_WAR
	.align		4
.L_29:
        /*007c*/ 	.byte	0x04, 0x36
        /*007e*/ 	.short	(.L_31 - .L_30)
.L_30:
        /*0080*/ 	.word	0x00000008
.L_31:


//--------------------- .nv.info._ZN74_INTERNAL_52_tmpxft_00000668_00000000_8_simpleCUFFTKernel_cpp1_ii_32a574fb12ComplexScaleE6float2f --------------------------
	.section	.nv.info._ZN74_INTERNAL_52_tmpxft_00000668_00000000_8_simpleCUFFTKernel_cpp1_ii_32a574fb12ComplexScaleE6float2f,"",@"SHT_CUDA_INFO"
	.sectionflags	@""
	.align	4


	//----- nvinfo : EIATTR_CUDA_API_VERSION
	.align		4
        /*0000*/ 	.byte	0x04, 0x37
        /*0002*/ 	.short	(.L_33 - .L_32)
.L_32:
        /*0004*/ 	.word	0x00000082


	//----- nvinfo : EIATTR_SPARSE_MMA_MASK
	.align		4
.L_33:
        /*0008*/ 	.byte	0x03, 0x50
        /*000a*/ 	.short	0x0000


	//----- nvinfo : EIATTR_MERCURY_ISA_VERSION
	.align		4
        /*000c*/ 	.byte	0x03, 0x5f
        /*000e*/ 	.short	0x0101


	//----- nvinfo : EIATTR_VRC_CTA_INIT_COUNT
	.align		4
        /*0010*/ 	.byte	0x02, 0x4a
	.zero		1
	.zero		1


	//----- nvinfo : EIATTR_SW_WAR
	.align		4
        /*0014*/ 	.byte	0x04, 0x36
        /*0016*/ 	.short	(.L_35 - .L_34)
.L_34:
        /*0018*/ 	.word	0x00000008
.L_35:


//--------------------- .nv.info._ZN74_INTERNAL_52_tmpxft_00000668_00000000_8_simpleCUFFTKernel_cpp1_ii_32a574fb10ComplexMulE6float2S0_ --------------------------
	.section	.nv.info._ZN74_INTERNAL_52_tmpxft_00000668_00000000_8_simpleCUFFTKernel_cpp1_ii_32a574fb10ComplexMulE6float2S0_,"",@"SHT_CUDA_INFO"
	.sectionflags	@""
	.align	4


	//----- nvinfo : EIATTR_CUDA_API_VERSION
	.align		4
        /*0000*/ 	.byte	0x04, 0x37
        /*0002*/ 	.short	(.L_37 - .L_36)
.L_36:
        /*0004*/ 	.word	0x00000082


	//----- nvinfo : EIATTR_SPARSE_MMA_MASK
	.align		4
.L_37:
        /*0008*/ 	.byte	0x03, 0x50
        /*000a*/ 	.short	0x0000


	//----- nvinfo : EIATTR_MERCURY_ISA_VERSION
	.align		4
        /*000c*/ 	.byte	0x03, 0x5f
        /*000e*/ 	.short	0x0101


	//----- nvinfo : EIATTR_VRC_CTA_INIT_COUNT
	.align		4
        /*0010*/ 	.byte	0x02, 0x4a
	.zero		1
	.zero		1


	//----- nvinfo : EIATTR_SW_WAR
	.align		4
        /*0014*/ 	.byte	0x04, 0x36
        /*0016*/ 	.short	(.L_39 - .L_38)
.L_38:
        /*0018*/ 	.word	0x00000008
.L_39:


//--------------------- .nv.callgraph             --------------------------
	.section	.nv.callgraph,"",@"SHT_CUDA_CALLGRAPH"
	.align	4
	.sectionentsize	8
	.align		4
        /*0000*/ 	.word	0x00000000
	.align		4
        /*0004*/ 	.word	0xffffffff
	.align		4
        /*0008*/ 	.word	index@(ComplexPointwiseMulAndScale)
	.align		4
        /*000c*/ 	.word	index@(_ZN74_INTERNAL_52_tmpxft_00000668_00000000_8_simpleCUFFTKernel_cpp1_ii_32a574fb10ComplexMulE6float2S0_)
	.align		4
        /*0010*/ 	.word	index@(ComplexPointwiseMulAndScale)
	.align		4
        /*0014*/ 	.word	index@(_ZN74_INTERNAL_52_tmpxft_00000668_00000000_8_simpleCUFFTKernel_cpp1_ii_32a574fb12ComplexScaleE6float2f)
	.align		4
        /*0018*/ 	.word	0x00000000
	.align		4
        /*001c*/ 	.word	0xfffffffe
	.align		4
        /*0020*/ 	.word	0x00000000
	.align		4
        /*0024*/ 	.word	0xfffffffd
	.align		4
        /*0028*/ 	.word	0x00000000
	.align		4
        /*002c*/ 	.word	0xfffffffc


//--------------------- .text.ComplexPointwiseMulAndScale --------------------------
	.section	.text.ComplexPointwiseMulAndScale,"ax",@progbits
	.align	128
        .global         ComplexPointwiseMulAndScale
        .type           ComplexPointwiseMulAndScale,@function
        .size           ComplexPointwiseMulAndScale,(.L_x_16 - ComplexPointwiseMulAndScale)
        .other          ComplexPointwiseMulAndScale,@"STO_CUDA_ENTRY STV_DEFAULT"
ComplexPointwiseMulAndScale:
.text.ComplexPointwiseMulAndScale:
[----:B01----:R1:W0:-:S15]  /*0000*/  LDC R1, c[0x0][0x37c] ;  /* 0x0000df00ff017b82 */ /* 0x00321e0000000800 */
[----:B01----:R1:W0:-:S15]  /*0010*/  LDC.64 R28, c[0x0][0x358] ;  /* 0x0000d600ff1c7b82 */ /* 0x00321e0000000a00 */
[----:B01----:R-:W-:-:S15]  /*0020*/  MOV R2, RZ ;  /* 0x000000ff00027202 */ /* 0x003fde0000000f00 */
[----:B01----:R1:W0:-:S15]  /*0030*/  LDC.64 R2, c[0x0][R2+0x380] ;  /* 0x0000e00002027b82 */ /* 0x00321e0000000a00 */
[----:B01----:R-:W-:-:S15]  /*0040*/  MOV R16, R2 ;  /* 0x0000000200107202 */ /* 0x003fde0000000f00 */
[----:B01----:R-:W-:-:S15]  /*0050*/  MOV R4, R3 ;  /* 0x0000000300047202 */ /* 0x003fde0000000f00 */
[----:B01----:R-:W-:-:S15]  /*0060*/  MOV R16, R16 ;  /* 0x0000001000107202 */ /* 0x003fde0000000f00 */
[----:B01----:R-:W-:-:S15]  /*0070*/  MOV R4, R4 ;  /* 0x0000000400047202 */ /* 0x003fde0000000f00 */
[----:B01----:R-:W-:-:S15]  /*0080*/  MOV R2, 0x8 ;  /* 0x0000000800027802 */ /* 0x003fde0000000f00 */
[----:B01----:R1:W0:-:S15]  /*0090*/  LDC.64 R2, c[0x0][R2+0x380] ;  /* 0x0000e00002027b82 */ /* 0x00321e0000000a00 */
[----:B01----:R-:W-:-:S15]  /*00a0*/  MOV R18, R2 ;  /* 0x0000000200127202 */ /* 0x003fde0000000f00 */
[----:B01----:R-:W-:-:S15]  /*00b0*/  MOV R17, R3 ;  /* 0x0000000300117202 */ /* 0x003fde0000000f00 */
[----:B01----:R-:W-:-:S15]  /*00c0*/  MOV R18, R18 ;  /* 0x0000001200127202 */ /* 0x003fde0000000f00 */
[----:B01----:R-:W-:-:S15]  /*00d0*/  MOV R17, R17 ;  /* 0x0000001100117202 */ /* 0x003fde0000000f00 */
[----:B01----:R-:W-:-:S15]  /*00e0*/  MOV R0, 0x10 ;  /* 0x0000001000007802 */ /* 0x003fde0000000f00 */
[----:B01----:R1:W0:-:S15]  /*00f0*/  LDC R0, c[0x0][R0+0x380] ;  /* 0x0000e00000007b82 */ /* 0x00321e0000000800 */
[----:B01----:R-:W-:-:S15]  /*0100*/  MOV R0, R0 ;  /* 0x0000000000007202 */ /* 0x003fde0000000f00 */
[----:B01----:R-:W-:-:S15]  /*0110*/  MOV R2, 0x14 ;  /* 0x0000001400027802 */ /* 0x003fde0000000f00 */
[----:B01----:R1:W0:-:S15]  /*0120*/  LDC R2, c[0x0][R2+0x380] ;  /* 0x0000e00002027b82 */ /* 0x00321e0000000800 */
[----:B01----:R-:W-:-:S15]  /*0130*/  MOV R26, R2 ;  /* 0x00000002001a7202 */ /* 0x003fde0000000f00 */
[----:B01----:R-:W-:-:S15]  /*0140*/  MOV R16, R16 ;  /* 0x0000001000107202 */ /* 0x003fde0000000f00 */
[----:B01----:R-:W-:-:S15]  /*0150*/  MOV R2, R4 ;  /* 0x0000000400027202 */ /* 0x003fde0000000f00 */
[----:B01----:R-:W-:-:S15]  /*0160*/  MOV R18, R18 ;  /* 0x0000001200127202 */ /* 0x003fde0000000f00 */
[----:B01----:R-:W-:-:S15]  /*0170*/  MOV R17, R17 ;  /* 0x0000001100117202 */ /* 0x003fde0000000f00 */
[----:B01----:R-:W-:-:S15]  /*0180*/  MOV R25, R0 ;  /* 0x0000000000197202 */ /* 0x003fde0000000f00 */
[----:B01----:R-:W-:-:S15]  /*0190*/  MOV R26, R26 ;  /* 0x0000001a001a7202 */ /* 0x003fde0000000f00 */
.L_x_17:
[----:B01----:R1:W0:-:S15]  /*01a0*/  LDC R0, c[0x0][0x360] ;  /* 0x0000d800ff007b82 */ /* 0x00321e0000000800 */
[----:B01----:R-:W-:-:S15]  /*01b0*/  MOV R0, R0 ;  /* 0x0000000000007202 */ /* 0x003fde0000000f00 */
[----:B01----:R1:W0:-:S15]  /*01c0*/  LDC R3, c[0x0][0x370] ;  /* 0x0000dc00ff037b82 */ /* 0x00321e0000000800 */
[----:B01----:R-:W-:-:S15]  /*01d0*/  MOV R3, R3 ;  /* 0x0000000300037202 */ /* 0x003fde0000000f00 */
[----:B01----:R-:W-:-:S15]  /*01e0*/  IMAD R0, R0, R3, RZ ;  /* 0x0000000300007224 */ /* 0x003fde00078e02ff */
[----:B01----:R-:W-:-:S15]  /*01f0*/  MOV R24, R0 ;  /* 0x0000000000187202 */ /* 0x003fde0000000f00 */
[----:B01----:R1:W0:-:S15]  /*0200*/  S2R R0, SR_CTAID.X ;  /* 0x0000000000007919 */ /* 0x00321e0000002500 */
[----:B01----:R-:W-:-:S15]  /*0210*/  MOV R0, R0 ;  /* 0x0000000000007202 */ /* 0x003fde0000000f00 */
[----:B01----:R1:W0:-:S15]  /*0220*/  LDC R3, c[0x0][0x360] ;  /* 0x0000d800ff037b82 */ /* 0x00321e0000000800 */
[----:B01----:R-:W-:-:S15]  /*0230*/  MOV R3, R3 ;  /* 0x0000000300037202 */ /* 0x003fde0000000f00 */
[----:B01----:R-:W-:-:S15]  /*0240*/  IMAD R0, R0, R3, RZ ;  /* 0x0000000300007224 */ /* 0x003fde00078e02ff */
[----:B01----:R1:W0:-:S15]  /*0250*/  S2R R3, SR_TID.X ;  /* 0x0000000000037919 */ /* 0x00321e0000002100 */
[----:B01----:R-:W-:-:S15]  /*0260*/  MOV R3, R3 ;  /* 0x0000000300037202 */ /* 0x003fde0000000f00 */
[----:B01----:R-:W-:-:S15]  /*0270*/  IADD3 R0, PT, PT, R0, R3, RZ ;  /* 0x0000000300007210 */ /* 0x003fde0007ffe0ff */
[----:B01----:R-:W-:-:S15]  /*0280*/  MOV R0, R0 ;  /* 0x0000000000007202 */ /* 0x003fde0000000f00 */
.L_x_19:
[----:B01----:R-:W-:-:S15]  /*0290*/  MOV R0, R0 ;  /* 0x0000000000007202 */ /* 0x003fde0000000f00 */
[----:B01----:R-:W-:-:S15]  /*02a0*/  MOV R23, R0 ;  /* 0x0000000000177202 */ /* 0x003fde0000000f00 */
.L_x_4:
[----:B01----:R-:W-:-:S15]  /*02b0*/  ISETP.LT.AND P0, PT, R23, R25, PT ;  /* 0x000000191700720c */ /* 0x003fde0003f01270 */
[----:B01----:R-:W-:-:S15]  /*02c0*/  PLOP3.LUT P0, PT, P0, PT, PT, 0x8, 0x80 ;  /* 0x000000000080781c */ /* 0x003fde000070e170 */
[----:B01----:R-:W-:-:S15]  /*02d0*/  @P0 BRA `(.L_x_2) ;  /* 0x00000004005c0947 */ /* 0x003fde0003800000 */
[----:B01----:R-:W-:-:S15]  /*02e0*/  BRA `(.L_x_3) ;  /* 0x0000000000007947 */ /* 0x003fde0003800000 */
.L_x_3:
[----:B01----:R-:W-:-:S15]  /*02f0*/  MOV R4, R23 ;  /* 0x0000001700047202 */ /* 0x003fde0000000f00 */
[----:B01----:R-:W-:-:S15]  /*0300*/  SHF.R.S32.HI R5, RZ, 0x1f, R4 ;  /* 0x0000001fff057819 */ /* 0x003fde0000011404 */
[----:B01----:R-:W-:-:S15]  /*0310*/  MOV R22, R4 ;  /* 0x0000000400167202 */ /* 0x003fde0000000f00 */
[----:B01----:R-:W-:-:S15]  /*0320*/  MOV R19, R5 ;  /* 0x0000000500137202 */ /* 0x003fde0000000f00 */
[----:B01----:R-:W-:-:S15]  /*0330*/  MOV R22, R22 ;  /* 0x0000001600167202 */ /* 0x003fde0000000f00 */
[----:B01----:R-:W-:-:S15]  /*0340*/  MOV R19, R19 ;  /* 0x0000001300137202 */ /* 0x003fde0000000f00 */
[----:B01----:R-:W-:-:S15]  /*0350*/  SHF.L.U64.HI R19, R22, 0x3, R19 ;  /* 0x0000000316137819 */ /* 0x003fde0000010213 */
[----:B01----:R-:W-:-:S15]  /*0360*/  SHF.L.U32 R22, R22, 0x3, RZ ;  /* 0x0000000316167819 */ /* 0x003fde00000006ff */
[----:B01----:R-:W-:-:S15]  /*0370*/  IADD3 R22, P0, PT, R16, R22, RZ ;  /* 0x0000001610167210 */ /* 0x003fde0007f1e0ff */
[----:B01----:R-:W-:-:S15]  /*0380*/  IADD3.X R19, PT, PT, R2, R19, RZ, P0, !PT ;  /* 0x0000001302137210 */ /* 0x003fde00007fe4ff */
        /* <DEDUP_REMOVED lines=10> */
[----:B01----:R-:W-:-:S15]  /*0430*/  IADD3 R4, P0, PT, R6, 0x4, RZ ;  /* 0x0000000406047810 */ /* 0x003fde0007f1e0ff */
[----:B01----:R-:W-:-:S15]  /*0440*/  IADD3.X R5, PT, PT, R7, RZ, RZ, P0, !PT ;  /* 0x000000ff07057210 */ /* 0x003fde00007fe4ff */
[----:B01----:R-:W-:-:S15]  /*0450*/  R2UR UR4, R28 ;  /* 0x000000001c0472ca */ /* 0x003fde00000e0000 */
[----:B01----:R-:W-:-:S15]  /*0460*/  R2UR UR5, R29 ;  /* 0x000000001d0572ca */ /* 0x003fde00000e0000 */
[----:B01----:R1:W0:-:S15]  /*0470*/  LD.E R5, desc[UR4][R4.64] ;  /* 0x0000000404057980 */ /* 0x00321e000c101900 */
[----:B01----:R-:W-:-:S15]  /*0480*/  MOV R6, R6 ;  /* 0x0000000600067202 */ /* 0x003fde0000000f00 */
[----:B01----:R-:W-:-:S15]  /*0490*/  MOV R7, R7 ;  /* 0x0000000700077202 */ /* 0x003fde0000000f00 */
[----:B01----:R-:W-:-:S15]  /*04a0*/  MOV R6, R6 ;  /* 0x0000000600067202 */ /* 0x003fde0000000f00 */
[----:B01----:R-:W-:-:S15]  /*04b0*/  MOV R7, R7 ;  /* 0x0000000700077202 */ /* 0x003fde0000000f00 */
[----:B01----:R-:W-:-:S15]  /*04c0*/  R2UR UR4, R28 ;  /* 0x000000001c0472ca */ /* 0x003fde00000e0000 */
[----:B01----:R-:W-:-:S15]  /*04d0*/  R2UR UR5, R29 ;  /* 0x000000001d0572ca */ /* 0x003fde00000e0000 */
[----:B01----:R1:W0:-:S15]  /*04e0*/  LD.E R4, desc[UR4][R6.64] ;  /* 0x0000000406047980 */ /* 0x00321e000c101900 */
        /* <DEDUP_REMOVED lines=23> */
[----:B01----:R-:W-:-:S15]  /*0660*/  MOV R5, R5 ;  /* 0x0000000500057202 */ /* 0x003fde0000000f00 */
[----:B01----:R-:W-:-:S15]  /*0670*/  MOV R6, R6 ;  /* 0x0000000600067202 */ /* 0x003fde0000000f00 */
[----:B01----:R-:W-:-:S15]  /*0680*/  MOV R7, R7 ;  /* 0x0000000700077202 */ /* 0x003fde0000000f00 */
[----:B01----:R-:W-:-:S15]  /*0690*/  MOV R22, R22 ;  /* 0x0000001600167202 */ /* 0x003fde0000000f00 */
[----:B01----:R-:W-:-:S15]  /*06a0*/  MOV R19, R19 ;  /* 0x0000001300137202 */ /* 0x003fde0000000f00 */
[----:B01----:R-:W-:-:S15]  /*06b0*/  MOV R20, 32@lo((ComplexPointwiseMulAndScale + .L_x_0@srel)) ;  /* 0x0000000000147802 */ /* 0x003fde0000000f00 */
[----:B01----:R-:W-:-:S15]  /*06c0*/  MOV R21, 32@hi((ComplexPointwiseMulAndScale + .L_x_0@srel)) ;  /* 0x0000000000157802 */ /* 0x003fde0000000f00 */
[----:B01----:R-:W-:-:S15]  /*06d0*/  CALL.ABS.NOINC `(_ZN74_INTERNAL_52_tmpxft_00000668_00000000_8_simpleCUFFTKernel_cpp1_ii_32a574fb10ComplexMulE6float2S0_) ;  /* 0x0000000000007943 */ /* 0x003fde0003c00000 */
.L_x_0:
[----:B01----:R-:W-:-:S15]  /*06e0*/  MOV R4, R4 ;  /* 0x0000000400047202 */ /* 0x003fde0000000f00 */
[----:B01----:R-:W-:-:S15]  /*06f0*/  MOV R5, R5 ;  /* 0x0000000500057202 */ /* 0x003fde0000000f00 */
[----:B01----:R-:W-:-:S15]  /*0700*/  MOV R4, R4 ;  /* 0x0000000400047202 */ /* 0x003fde0000000f00 */
[----:B01----:R-:W-:-:S15]  /*0710*/  MOV R5, R5 ;  /* 0x0000000500057202 */ /* 0x003fde0000000f00 */
[----:B01----:R-:W-:-:S15]  /*0720*/  MOV R6, R26 ;  /* 0x0000001a00067202 */ /* 0x003fde0000000f00 */
[----:B01----:R-:W-:-:S15]  /*0730*/  MOV R20, 32@lo((ComplexPointwiseMulAndScale + .L_x_1@srel)) ;  /* 0x0000000000147802 */ /* 0x003fde0000000f00 */
[----:B01----:R-:W-:-:S15]  /*0740*/  MOV R21, 32@hi((ComplexPointwiseMulAndScale + .L_x_1@srel)) ;  /* 0x0000000000157802 */ /* 0x003fde0000000f00 */
[----:B01----:R-:W-:-:S15]  /*0750*/  CALL.ABS.NOINC `(_ZN74_INTERNAL_52_tmpxft_00000668_00000000_8_simpleCUFFTKernel_cpp1_ii_32a574fb12ComplexScaleE6float2f) ;  /* 0x0000000000007943 */ /* 0x003fde0003c00000 */
.L_x_1:
[----:B01----:R-:W-:-:S15]  /*0760*/  MOV R4, R4 ;  /* 0x0000000400047202 */ /* 0x003fde0000000f00 */
[----:B01----:R-:W-:-:S15]  /*0770*/  MOV R5, R5 ;  /* 0x0000000500057202 */ /* 0x003fde0000000f00 */
[----:B01----:R-:W-:-:S15]  /*0780*/  IADD3 R6, P0, PT, R22, 0x4, RZ ;  /* 0x0000000416067810 */ /* 0x003fde0007f1e0ff */
[----:B01----:R-:W-:-:S15]  /*0790*/  IADD3.X R7, PT, PT, R19, RZ, RZ, P0, !PT ;  /* 0x000000ff13077210 */ /* 0x003fde00007fe4ff */
[----:B01----:R-:W-:-:S15]  /*07a0*/  R2UR UR4, R28 ;  /* 0x000000001c0472ca */ /* 0x003fde00000e0000 */
[----:B01----:R-:W-:-:S15]  /*07b0*/  R2UR UR5, R29 ;  /* 0x000000001d0572ca */ /* 0x003fde00000e0000 */
[----:B01----:R1:W-:-:S15]  /*07c0*/  ST.E desc[UR4][R6.64], R5 ;  /* 0x0000000506007985 */ /* 0x0033de000c101904 */
[----:B01----:R-:W-:-:S15]  /*07d0*/  MOV R6, R22 ;  /* 0x0000001600067202 */ /* 0x003fde0000000f00 */
[----:B01----:R-:W-:-:S15]  /*07e0*/  MOV R7, R19 ;  /* 0x0000001300077202 */ /* 0x003fde0000000f00 */
[----:B01----:R-:W-:-:S15]  /*07f0*/  R2UR UR4, R28 ;  /* 0x000000001c0472ca */ /* 0x003fde00000e0000 */
[----:B01----:R-:W-:-:S15]  /*0800*/  R2UR UR5, R29 ;  /* 0x000000001d0572ca */ /* 0x003fde00000e0000 */
[----:B01----:R1:W-:-:S15]  /*0810*/  ST.E desc[UR4][R6.64], R4 ;  /* 0x0000000406007985 */ /* 0x0033de000c101904 */
[----:B01----:R-:W-:-:S15]  /*0820*/  IADD3 R23, PT, PT, R23, R24, RZ ;  /* 0x0000001817177210 */ /* 0x003fde0007ffe0ff */
[----:B01----:R-:W-:-:S15]  /*0830*/  MOV R23, R23 ;  /* 0x0000001700177202 */ /* 0x003fde0000000f00 */
.L_x_20:
[----:B01----:R-:W-:-:S15]  /*0840*/  BRA `(.L_x_4) ;  /* 0xfffffff800987947 */ /* 0x003fde000383ffff */
.L_x_2:
[----:B------:R-:W-:-:S00]  /*0850*/  MEMBAR.SC.VC ;  /* 0x0000000000007992 */ /* 0x000fc00000005000 */
[----:B01----:R-:W-:-:S00]  /*0860*/  ERRBAR ;  /* 0x00000000000079ab */ /* 0x003fc00000000000 */
[----:B01----:R-:W-:-:S15]  /*0870*/  CGAERRBAR ;  /* 0x00000000000075ab */ /* 0x003fde0000000000 */
[----:B01----:R-:W-:-:S15]  /*0880*/  EXIT ;  /* 0x000000000000794d */ /* 0x003fde0003800000 */
.L_x_18:
[----:B------:R-:W-:-:S00]  /*0890*/  MEMBAR.SC.VC ;  /* 0x0000000000007992 */ /* 0x000fc00000005000 */
[----:B01----:R-:W-:-:S00]  /*08a0*/  ERRBAR ;  /* 0x00000000000079ab */ /* 0x003fc00000000000 */
[----:B01----:R-:W-:-:S15]  /*08b0*/  CGAERRBAR ;  /* 0x00000000000075ab */ /* 0x003fde0000000000 */
[----:B01----:R-:W-:-:S15]  /*08c0*/  EXIT ;  /* 0x000000000000794d */ /* 0x003fde0003800000 */
.L_x_5:
[----:B------:R-:W-:-:S00]  /*08d0*/  BRA `(.L_x_5) ;  /* 0xfffffffc00fc7947 */ /* 0x000fc0000383ffff */
[----:B------:R-:W-:-:S00]  /*08e0*/  NOP ;  /* 0x0000000000007918 */ /* 0x000fc00000000000 */
        /* <DEDUP_REMOVED lines=9> */
.L_x_16:


//--------------------- .text._ZN74_INTERNAL_52_tmpxft_00000668_00000000_8_simpleCUFFTKernel_cpp1_ii_32a574fb12ComplexScaleE6float2f --------------------------
	.section	.text._ZN74_INTERNAL_52_tmpxft_00000668_00000000_8_simpleCUFFTKernel_cpp1_ii_32a574fb12ComplexScaleE6float2f,"ax",@progbits
	.align	128
.text._ZN74_INTERNAL_52_tmpxft_00000668_00000000_8_simpleCUFFTKernel_cpp1_ii_32a574fb12ComplexScaleE6float2f:
        .type           _ZN74_INTERNAL_52_tmpxft_00000668_00000000_8_simpleCUFFTKernel_cpp1_ii_32a574fb12ComplexScaleE6float2f,@function
        .size           _ZN74_INTERNAL_52_tmpxft_00000668_00000000_8_simpleCUFFTKernel_cpp1_ii_32a574fb12ComplexScaleE6float2f,(.L_x_12 - _ZN74_INTERNAL_52_tmpxft_00000668_00000000_8_simpleCUFFTKernel_cpp1_ii_32a574fb12ComplexScaleE6float2f)
_ZN74_INTERNAL_52_tmpxft_00000668_00000000_8_simpleCUFFTKernel_cpp1_ii_32a574fb12ComplexScaleE6float2f:
[----:B01----:R-:W-:-:S15]  /*0000*/  IADD3 R1, PT, PT, R1, -0x10, RZ ;  /* 0xfffffff001017810 */ /* 0x003fde0007ffe0ff */
[----:B01----:R1:W0:-:S15]  /*0010*/  S2R R0, SR_LMEMHIOFF ;  /* 0x0000000000007919 */ /* 0x00321e0000003700 */
[----:B01----:R-:W-:-:S15]  /*0020*/  ISETP.GE.U32.AND P0, PT, R1, R0, PT ;  /* 0x000000000100720c */ /* 0x003fde0003f06070 */
[----:B01----:R-:W-:-:S15]  /*0030*/  @P0 BRA `(.L_x_6) ;  /* 0x0000000000040947 */ /* 0x003fde0003800000 */
[----:B01----:R-:W-:-:S15]  /*0040*/  BPT.TRAP 0x1 ;  /* 0x000000040000795c */ /* 0x003fde0000300000 */
.L_x_6:
[----:B01----:R1:W0:-:S15]  /*0050*/  LDC.64 R10, c[0x0][0x358] ;  /* 0x0000d600ff0a7b82 */ /* 0x00321e0000000a00 */
[----:B01----:R-:W-:-:S15]  /*0060*/  IADD3 R0, PT, PT, R1, RZ, RZ ;  /* 0x000000ff01007210 */ /* 0x003fde0007ffe0ff */
[----:B01----:R-:W-:-:S15]  /*0070*/  MOV R8, R0 ;  /* 0x0000000000087202 */ /* 0x003fde0000000f00 */
[----:B01----:R-:W-:-:S15]  /*0080*/  MOV R9, RZ ;  /* 0x000000ff00097202 */ /* 0x003fde0000000f00 */
[----:B01----:R-:W-:-:S15]  /*0090*/  MOV R7, R8 ;  /* 0x0000000800077202 */ /* 0x003fde0000000f00 */
[----:B01----:R-:W-:-:S15]  /*00a0*/  MOV R8, R9 ;  /* 0x0000000900087202 */ /* 0x003fde0000000f00 */
[----:B01----:R-:W-:-:S15]  /*00b0*/  MOV R7, R7 ;  /* 0x0000000700077202 */ /* 0x003fde0000000f00 */
[----:B01----:R-:W-:-:S15]  /*00c0*/  MOV R8, R8 ;  /* 0x0000000800087202 */ /* 0x003fde0000000f00 */
[----:B01----:R1:W0:-:S15]  /*00d0*/  LDC R0, c[0x0][0x2f8] ;  /* 0x0000be00ff007b82 */ /* 0x00321e0000000800 */
[----:B01----:R1:W0:-:S15]  /*00e0*/  LDC R3, c[0x0][0x2fc] ;  /* 0x0000bf00ff037b82 */ /* 0x00321e0000000800 */
[----:B01----:R-:W-:-:S15]  /*00f0*/  IADD3 R7, P0, PT, R7, R0, RZ ;  /* 0x0000000007077210 */ /* 0x003fde0007f1e0ff */
[----:B01----:R-:W-:-:S15]  /*0100*/  IADD3.X R8, PT, PT, R8, R3, RZ, P0, !PT ;  /* 0x0000000308087210 */ /* 0x003fde00007fe4ff */
[----:B01----:R-:W-:-:S15]  /*0110*/  MOV R0, R5 ;  /* 0x0000000500007202 */ /* 0x003fde0000000f00 */
[----:B01----:R-:W-:-:S15]  /*0120*/  MOV R6, R6 ;  /* 0x0000000600067202 */ /* 0x003fde0000000f00 */
[----:B01----:R-:W-:-:S15]  /*0130*/  MOV R3, R4 ;  /* 0x0000000400037202 */ /* 0x003fde0000000f00 */
[----:B01----:R-:W-:-:S15]  /*0140*/  IADD3 R4, P0, PT, R7, 0x4, RZ ;  /* 0x0000000407047810 */ /* 0x003fde0007f1e0ff */
[----:B01----:R-:W-:-:S15]  /*0150*/  IADD3.X R5, PT, PT, R8, RZ, RZ, P0, !PT ;  /* 0x000000ff08057210 */ /* 0x003fde00007fe4ff */
[----:B01----:R-:W-:-:S15]  /*0160*/  R2UR UR4, R10 ;  /* 0x000000000a0472ca */ /* 0x003fde00000e0000 */
[----:B01----:R-:W-:-:S15]  /*0170*/  R2UR UR5, R11 ;  /* 0x000000000b0572ca */ /* 0x003fde00000e0000 */
[----:B01----:R1:W-:-:S15]  /*0180*/  ST.E desc[UR4][R4.64], R0 ;  /* 0x0000000004007985 */ /* 0x0033de000c101904 */
[----:B01----:R-:W-:-:S15]  /*0190*/  IADD3 R4, P0, PT, R7, RZ, RZ ;  /* 0x000000ff07047210 */ /* 0x003fde0007f1e0ff */
[----:B01----:R-:W-:-:S15]  /*01a0*/  IADD3.X R5, PT, PT, R8, RZ, RZ, P0, !PT ;  /* 0x000000ff08057210 */ /* 0x003fde00007fe4ff */
[----:B01----:R-:W-:-:S15]  /*01b0*/  R2UR UR4, R10 ;  /* 0x000000000a0472ca */ /* 0x003fde00000e0000 */
[----:B01----:R-:W-:-:S15]  /*01c0*/  R2UR UR5, R11 ;  /* 0x000000000b0572ca */ /* 0x003fde00000e0000 */
[----:B01----:R1:W-:-:S15]  /*01d0*/  ST.E desc[UR4][R4.64], R3 ;  /* 0x0000000304007985 */ /* 0x0033de000c101904 */
[----:B01----:R-:W-:-:S15]  /*01e0*/  MOV R4, R7 ;  /* 0x0000000700047202 */ /* 0x003fde0000000f00 */
[----:B01----:R-:W-:-:S15]  /*01f0*/  MOV R3, R8 ;  /* 0x0000000800037202 */ /* 0x003fde0000000f00 */
[----:B01----:R-:W-:-:S15]  /*0200*/  MOV R0, R6 ;  /* 0x0000000600007202 */ /* 0x003fde0000000f00 */
.L_x_13:
[----:B01----:R-:W-:-:S15]  /*0210*/  IADD3 R6, P0, PT, R4, RZ, RZ ;  /* 0x000000ff04067210 */ /* 0x003fde0007f1e0ff */
[----:B01----:R-:W-:-:S15]  /*0220*/  IADD3.X R7, PT, PT, R3, RZ, RZ, P0, !PT ;  /* 0x000000ff03077210 */ /* 0x003fde00007fe4ff */
[----:B01----:R-:W-:-:S15]  /*0230*/  R2UR UR4, R10 ;  /* 0x000000000a0472ca */ /* 0x003fde00000e0000 */
[----:B01----:R-:W-:-:S15]  /*0240*/  R2UR UR5, R11 ;  /* 0x000000000b0572ca */ /* 0x003fde00000e0000 */
[----:B01----:R1:W0:-:S15]  /*0250*/  LD.E R6, desc[UR4][R6.64] ;  /* 0x0000000406067980 */ /* 0x00321e000c101900 */
[----:B01----:R-:W-:-:S15]  /*0260*/  FMUL R5, R0, R6 ;  /* 0x0000000600057220 */ /* 0x003fde0000400000 */
[----:B01----:R-:W-:-:S15]  /*0270*/  IADD3 R6, P0, PT, R4, 0x8, RZ ;  /* 0x0000000804067810 */ /* 0x003fde0007f1e0ff */
[----:B01----:R-:W-:-:S15]  /*0280*/  IADD3.X R7, PT, PT, R3, RZ, RZ, P0, !PT ;  /* 0x000000ff03077210 */ /* 0x003fde00007fe4ff */
[----:B01----:R-:W-:-:S15]  /*0290*/  R2UR UR4, R10 ;  /* 0x000000000a0472ca */ /* 0x003fde00000e0000 */
[----:B01----:R-:W-:-:S15]  /*02a0*/  R2UR UR5, R11 ;  /* 0x000000000b0572ca */ /* 0x003fde00000e0000 */
[----:B01----:R1:W-:-:S15]  /*02b0*/  ST.E desc[UR4][R6.64], R5 ;  /* 0x0000000506007985 */ /* 0x0033de000c101904 */
[----:B01----:R-:W-:-:S15]  /*02c0*/  IADD3 R6, P0, PT, R4, 0x4, RZ ;  /* 0x0000000404067810 */ /* 0x003fde0007f1e0ff */
        /* <DEDUP_REMOVED lines=15> */
[----:B01----:R-:W-:-:S15]  /*03c0*/  IADD3 R4, P0, PT, R4, 0x8, RZ ;  /* 0x0000000804047810 */ /* 0x003fde0007f1e0ff */
[----:B01----:R-:W-:-:S15]  /*03d0*/  IADD3.X R5, PT, PT, R3, RZ, RZ, P0, !PT ;  /* 0x000000ff03057210 */ /* 0x003fde00007fe4ff */
[----:B01----:R-:W-:-:S15]  /*03e0*/  R2UR UR4, R10 ;  /* 0x000000000a0472ca */ /* 0x003fde00000e0000 */
[----:B01----:R-:W-:-:S15]  /*03f0*/  R2UR UR5, R11 ;  /* 0x000000000b0572ca */ /* 0x003fde00000e0000 */
[----:B01----:R1:W0:-:S15]  /*0400*/  LD.E R4, desc[UR4][R4.64] ;  /* 0x0000000404047980 */ /* 0x00321e000c101900 */
[----:B01----:R-:W-:-:S15]  /*0410*/  MOV R4, R4 ;  /* 0x0000000400047202 */ /* 0x003fde0000000f00 */
[----:B01----:R-:W-:-:S15]  /*0420*/  MOV R5, R6 ;  /* 0x0000000600057202 */ /* 0x003fde0000000f00 */
[----:B01----:R-:W-:-:S15]  /*0430*/  BRA `(.L_x_7) ;  /* 0x0000000000007947 */ /* 0x003fde0003800000 */
.L_x_7:
[----:B01----:R-:W-:-:S15]  /*0440*/  IADD3 R1, PT, PT, R1, 0x10, RZ ;  /* 0x0000001001017810 */ /* 0x003fde0007ffe0ff */
[----:B01----:R-:W-:-:S15]  /*0450*/  RET.ABS.NODEC R20 0x0 ;  /* 0x0000000014007950 */ /* 0x003fde0003e00000 */
.L_x_8:
        /* <DEDUP_REMOVED lines=10> */
.L_x_12:


//--------------------- .text._ZN74_INTERNAL_52_tmpxft_00000668_00000000_8_simpleCUFFTKernel_cpp1_ii_32a574fb10ComplexMulE6float2S0_ --------------------------
	.section	.text._ZN74_INTERNAL_52_tmpxft_00000668_00000000_8_simpleCUFFTKernel_cpp1_ii_32a574fb10ComplexMulE6float2S0_,"ax",@progbits
	.align	128
.text._ZN74_INTERNAL_52_tmpxft_00000668_00000000_8_simpleCUFFTKernel_cpp1_ii_32a574fb10ComplexMulE6float2S0_:
        .type           _ZN74_INTERNAL_52_tmpxft_00000668_00000000_8_simpleCUFFTKernel_cpp1_ii_32a574fb10ComplexMulE6float2S0_,@function
        .size           _ZN74_INTERNAL_52_tmpxft_00000668_00000000_8_simpleCUFFTKernel_cpp1_ii_32a574fb10ComplexMulE6float2S0_,(.L_x_14 - _ZN74_INTERNAL_52_tmpxft_00000668_00000000_8_simpleCUFFTKernel_cpp1_ii_32a574fb10ComplexMulE6float2S0_)
_ZN74_INTERNAL_52_tmpxft_00000668_00000000_8_simpleCUFFTKernel_cpp1_ii_32a574fb10ComplexMulE6float2S0_:
[----:B01----:R-:W-:-:S15]  /*0000*/  IADD3 R1, PT, PT, R1, -0x18, RZ ;  /* 0xffffffe801017810 */ /* 0x003fde0007ffe0ff */
[----:B01----:R1:W0:-:S15]  /*0010*/  S2R R0, SR_LMEMHIOFF ;  /* 0x0000000000007919 */ /* 0x00321e0000003700 */
[----:B01----:R-:W-:-:S15]  /*0020*/  ISETP.GE.U32.AND P0, PT, R1, R0, PT ;  /* 0x000000000100720c */ /* 0x003fde0003f06070 */
[----:B01----:R-:W-:-:S15]  /*0030*/  @P0 BRA `(.L_x_9) ;  /* 0x0000000000040947 */ /* 0x003fde0003800000 */
[----:B01----:R-:W-:-:S15]  /*0040*/  BPT.TRAP 0x1 ;  /* 0x000000040000795c */ /* 0x003fde0000300000 */
.L_x_9:
[----:B01----:R1:W0:-:S15]  /*0050*/  LDC.64 R10, c[0x0][0x358] ;  /* 0x0000d600ff0a7b82 */ /* 0x00321e0000000a00 */
[----:B01----:R-:W-:-:S15]  /*0060*/  IADD3 R0, PT, PT, R1, RZ, RZ ;  /* 0x000000ff01007210 */ /* 0x003fde0007ffe0ff */
[----:B01----:R-:W-:-:S15]  /*0070*/  MOV R8, R0 ;  /* 0x0000000000087202 */ /* 0x003fde0000000f00 */
[----:B01----:R-:W-:-:S15]  /*0080*/  MOV R9, RZ ;  /* 0x000000ff00097202 */ /* 0x003fde0000000f00 */
        /* <DEDUP_REMOVED lines=31> */
[----:B01----:R-:W-:-:S15]  /*0280*/  MOV R0, R0 ;  /* 0x0000000000007202 */ /* 0x003fde0000000f00 */
[----:B01----:R-:W-:-:S15]  /*0290*/  MOV R3, R3 ;  /* 0x0000000300037202 */ /* 0x003fde0000000f00 */
.L_x_15:
[----:B01----:R-:W-:-:S15]  /*02a0*/  IADD3 R4, P0, PT, R0, RZ, RZ ;  /* 0x000000ff00047210 */ /* 0x003fde0007f1e0ff */
        /* <DEDUP_REMOVED lines=21> */
[----:B01----:R-:W-:-:S15]  /*0400*/  FADD R6, R6, -R4 ;  /* 0x8000000406067221 */ /* 0x003fde0000000000 */
        /* <DEDUP_REMOVED lines=27> */
[----:B01----:R-:W-:-:S15]  /*05c0*/  FADD R6, R6, R4 ;  /* 0x0000000406067221 */ /* 0x003fde0000000000 */
        /* <DEDUP_REMOVED lines=18> */
.L_x_10:
[----:B01----:R-:W-:-:S15]  /*06f0*/  IADD3 R1, PT, PT, R1, 0x18, RZ ;  /* 0x0000001801017810 */ /* 0x003fde0007ffe0ff */
[----:B01----:R-:W-:-:S15]  /*0700*/  RET.ABS.NODEC R20 0x0 ;  /* 0x0000000014007950 */ /* 0x003fde0003e00000 */
.L_x_11:
        /* <DEDUP_REMOVED lines=15> */
.L_x_14:


//--------------------- .nv.constant0.ComplexPointwiseMulAndScale --------------------------
	.section	.nv.constant0.ComplexPointwiseMulAndScale,"a",@progbits
	.sectionflags	@""
	.align	4
.nv.constant0.ComplexPointwiseMulAndScale:
	.zero		920


//--------------------- SYMBOLS --------------------------

	.type		.nv.reservedSmem.offset0,@object
	.size		.nv.reservedSmem.offset0,0x4
